//
// Generated by NVIDIA NVVM Compiler
//
// Compiler Build ID: CL-36424714
// Cuda compilation tools, release 13.0, V13.0.88
// Based on NVVM 20.0.0
//

.version 9.0
.target sm_100
.address_size 64

	// .globl	_Z3sumPi

.visible .entry _Z3sumPi(
	.param .u64 .ptr .align 1 _Z3sumPi_param_0
)
{
	.reg .pred 	%p<3>;
	.reg .b32 	%r<16>;
	.reg .b64 	%rd<7>;

	ld.param.u64 	%rd2, [_Z3sumPi_param_0];
	cvta.to.global.u64 	%rd1, %rd2;
	mov.u32 	%r1, %tid.x;
	mov.u32 	%r14, %ntid.x;
	shl.b32 	%r3, %r1, 1;
	mov.b32 	%r15, 1;
$L__BB0_1:
	setp.ge.u32 	%p1, %r1, %r14;
	@%p1 bra 	$L__BB0_3;
	mul.lo.s32 	%r9, %r3, %r15;
	add.s32 	%r10, %r9, %r15;
	mul.wide.s32 	%rd3, %r10, 4;
	add.s64 	%rd4, %rd1, %rd3;
	ld.global.u32 	%r11, [%rd4];
	mul.wide.s32 	%rd5, %r9, 4;
	add.s64 	%rd6, %rd1, %rd5;
	ld.global.u32 	%r12, [%rd6];
	add.s32 	%r13, %r12, %r11;
	st.global.u32 	[%rd6], %r13;
$L__BB0_3:
	shl.b32 	%r15, %r15, 1;
	shr.u32 	%r7, %r14, 1;
	setp.gt.u32 	%p2, %r14, 1;
	mov.u32 	%r14, %r7;
	@%p2 bra 	$L__BB0_1;
	ret;

}


// ===== COMPILED SASS (sm_100) =====

	.target	sm_100

	.elftype	@"ET_EXEC"


//--------------------- .note.nv.tkinfo           --------------------------
	.section	.note.nv.tkinfo,"",@"SHT_NOTE"
	.sectionflags	@"SHF_NOTE_NV_TKINFO"
	.tkinfo
        /*0018*/ 	.word	0x00000002
        /*0030*/ 	.string	""
        /*0030*/ 	.string	"ptxas"
        /*0030*/ 	.string	"Cuda compilation tools, release 13.0, V13.0.88"
        /*0030*/ 	.string	"Build cuda_13.0.r13.0/compiler.36424714_0"
        /*0030*/ 	.string	"-arch sm_100 -m 64 "



//--------------------- .note.nv.cuinfo           --------------------------
	.section	.note.nv.cuinfo,"",@"SHT_NOTE"
	.sectionflags	@"SHF_NOTE_NV_CUINFO"
        /*0018*/ 	.short	0x0002
        /*001a*/ 	.short	0x0064
        /*001c*/ 	.short	0x0082
	.zero		2


//--------------------- .nv.info                  --------------------------
	.section	.nv.info,"",@"SHT_CUDA_INFO"
	.align	4


	//----- nvinfo : EIATTR_REGCOUNT
	.align		4
        /*0000*/ 	.byte	0x04, 0x2f
        /*0002*/ 	.short	(.L_1 - .L_0)
	.align		4
.L_0:
        /*0004*/ 	.word	index@(_Z3sumPi)
        /*0008*/ 	.word	0x0000000c


	//----- nvinfo : EIATTR_FRAME_SIZE
	.align		4
.L_1:
        /*000c*/ 	.byte	0x04, 0x11
        /*000e*/ 	.short	(.L_3 - .L_2)
	.align		4
.L_2:
        /*0010*/ 	.word	index@(_Z3sumPi)
        /*0014*/ 	.word	0x00000000


	//----- nvinfo : EIATTR_MIN_STACK_SIZE
	.align		4
.L_3:
        /*0018*/ 	.byte	0x04, 0x12
        /*001a*/ 	.short	(.L_5 - .L_4)
	.align		4
.L_4:
        /*001c*/ 	.word	index@(_Z3sumPi)
        /*0020*/ 	.word	0x00000000
.L_5:


//--------------------- .nv.compat                --------------------------
	.section	.nv.compat,"",@"SHT_CUDA_COMPAT_INFO"
	.align	4
        /*0000*/ 	.byte	0x02, 0x09, 0x00, 0x00, 0x02, 0x02, 0x01, 0x00, 0x02, 0x05, 0x05, 0x00, 0x03, 0x07, 0x01, 0x01
        /*0010*/ 	.byte	0x02, 0x03, 0x00, 0x00, 0x02, 0x06, 0x01, 0x00, 0x04, 0x0b, 0x08, 0x00, 0x09, 0x00, 0x00, 0x00
        /*0020*/ 	.byte	0x00, 0x00, 0x00, 0x00


//--------------------- .nv.info._Z3sumPi         --------------------------
	.section	.nv.info._Z3sumPi,"",@"SHT_CUDA_INFO"
	.sectionflags	@""
	.align	4


	//----- nvinfo : EIATTR_CUDA_API_VERSION
	.align		4
        /*0000*/ 	.byte	0x04, 0x37
        /*0002*/ 	.short	(.L_7 - .L_6)
.L_6:
        /*0004*/ 	.word	0x00000082


	//----- nvinfo : EIATTR_KPARAM_INFO
	.align		4
.L_7:
        /*0008*/ 	.byte	0x04, 0x17
        /*000a*/ 	.short	(.L_9 - .L_8)
.L_8:
        /*000c*/ 	.word	0x00000000
        /*0010*/ 	.short	0x0000
        /*0012*/ 	.short	0x0000
        /*0014*/ 	.byte	0x00, 0xf5, 0x21, 0x00


	//----- nvinfo : EIATTR_SPARSE_MMA_MASK
	.align		4
.L_9:
        /*0018*/ 	.byte	0x03, 0x50
        /*001a*/ 	.short	0x0000


	//----- nvinfo : EIATTR_MAXREG_COUNT
	.align		4
        /*001c*/ 	.byte	0x03, 0x1b
        /*001e*/ 	.short	0x00ff


	//----- nvinfo : EIATTR_MERCURY_ISA_VERSION
	.align		4
        /*0020*/ 	.byte	0x03, 0x5f
        /*0022*/ 	.short	0x0101


	//----- nvinfo : EIATTR_VRC_CTA_INIT_COUNT
	.align		4
        /*0024*/ 	.byte	0x02, 0x4a
	.zero		1
	.zero		1


	//----- nvinfo : EIATTR_EXIT_INSTR_OFFSETS
	.align		4
        /*0028*/ 	.byte	0x04, 0x1c
        /*002a*/ 	.short	(.L_11 - .L_10)


	//   ....[0]....
.L_10:
        /*002c*/ 	.word	0x00000180


	//----- nvinfo : EIATTR_CRS_STACK_SIZE
	.align		4
.L_11:
        /*0030*/ 	.byte	0x04, 0x1e
        /*0032*/ 	.short	(.L_13 - .L_12)
.L_12:
        /*0034*/ 	.word	0x00000000


	//----- nvinfo : EIATTR_CBANK_PARAM_SIZE
	.align		4
.L_13:
        /*0038*/ 	.byte	0x03, 0x19
        /*003a*/ 	.short	0x0008


	//----- nvinfo : EIATTR_PARAM_CBANK
	.align		4
        /*003c*/ 	.byte	0x04, 0x0a
        /*003e*/ 	.short	(.L_15 - .L_14)
	.align		4
.L_14:
        /*0040*/ 	.word	index@(.nv.constant0._Z3sumPi)
        /*0044*/ 	.short	0x0380
        /*0046*/ 	.short	0x0008


	//----- nvinfo : EIATTR_SW_WAR
	.align		4
.L_15:
        /*0048*/ 	.byte	0x04, 0x36
        /*004a*/ 	.short	(.L_17 - .L_16)
.L_16:
        /*004c*/ 	.word	0x00000008
.L_17:


//--------------------- .nv.callgraph             --------------------------
	.section	.nv.callgraph,"",@"SHT_CUDA_CALLGRAPH"
	.align	4
	.sectionentsize	8
	.align		4
        /*0000*/ 	.word	0x00000000
	.align		4
        /*0004*/ 	.word	0xffffffff
	.align		4
        /*0008*/ 	.word	0x00000000
	.align		4
        /*000c*/ 	.word	0xfffffffe
	.align		4
        /*0010*/ 	.word	0x00000000
	.align		4
        /*0014*/ 	.word	0xfffffffd
	.align		4
        /*0018*/ 	.word	0x00000000
	.align		4
        /*001c*/ 	.word	0xfffffffc


//--------------------- .text._Z3sumPi            --------------------------
	.section	.text._Z3sumPi,"ax",@progbits
	.align	128
        .global         _Z3sumPi
        .type           _Z3sumPi,@function
        .size           _Z3sumPi,(.L_x_4 - _Z3sumPi)
        .other          _Z3sumPi,@"STO_CUDA_ENTRY STV_DEFAULT"
_Z3sumPi:
.text._Z3sumPi:
[----:B------:R-:W-:Y:S01]  /*0000*/  LDC R1, c[0x0][0x37c] ;  /* 0x0000df00ff017b82 */ /* 0x000fe20000000800 */
[----:B------:R-:W0:Y:S07]  /*0010*/  S2R R8, SR_TID.X ;  /* 0x0000000000087919 */ /* 0x000e2e0000002100 */
[----:B------:R-:W1:Y:S01]  /*0020*/  LDC.64 R6, c[0x0][0x380] ;  /* 0x0000e000ff067b82 */ /* 0x000e620000000a00 */
[----:B------:R-:W2:Y:S01]  /*0030*/  LDCU.64 UR8, c[0x0][0x358] ;  /* 0x00006b00ff0877ac */ /* 0x000ea20008000a00 */
[----:B------:R-:W3:Y:S01]  /*0040*/  LDCU UR4, c[0x0][0x360] ;  /* 0x00006c00ff0477ac */ /* 0x000ee20008000800 */
[----:B------:R-:W-:Y:S01]  /*0050*/  UMOV UR6, 0x1 ;  /* 0x0000000100067882 */ /* 0x000fe20000000000 */
[----:B0-23--:R-:W-:-:S07]  /*0060*/  SHF.L.U32 R0, R8, 0x1, RZ ;  /* 0x0000000108007819 */ /* 0x00dfce00000006ff */
.L_x_2:
[----:B------:R-:W-:Y:S01]  /*0070*/  ISETP.GE.U32.AND P0, PT, R8, UR4, PT ;  /* 0x0000000408007c0c */ /* 0x000fe2000bf06070 */
[----:B------:R-:W-:-:S12]  /*0080*/  BSSY.RECONVERGENT B0, `(.L_x_0) ;  /* 0x000000a000007945 */ /* 0x000fd80003800200 */
[----:B0-----:R-:W-:Y:S05]  /*0090*/  @P0 BRA `(.L_x_1) ;  /* 0x0000000000200947 */ /* 0x001fea0003800000 */
[----:B------:R-:W-:-:S05]  /*00a0*/  IMAD R5, R0, UR6, RZ ;  /* 0x0000000600057c24 */ /* 0x000fca000f8e02ff */
[C---:B------:R-:W-:Y:S01]  /*00b0*/  IADD3 R3, PT, PT, R5.reuse, UR6, RZ ;  /* 0x0000000605037c10 */ /* 0x040fe2000fffe0ff */
[----:B-1----:R-:W-:-:S04]  /*00c0*/  IMAD.WIDE R4, R5, 0x4, R6 ;  /* 0x0000000405047825 */ /* 0x002fc800078e0206 */
[----:B------:R-:W-:Y:S01]  /*00d0*/  IMAD.WIDE R2, R3, 0x4, R6 ;  /* 0x0000000403027825 */ /* 0x000fe200078e0206 */
[----:B------:R-:W2:Y:S05]  /*00e0*/  LDG.E R9, desc[UR8][R4.64] ;  /* 0x0000000804097981 */ /* 0x000eaa000c1e1900 */
[----:B------:R-:W2:Y:S02]  /*00f0*/  LDG.E R2, desc[UR8][R2.64] ;  /* 0x0000000802027981 */ /* 0x000ea4000c1e1900 */
[----:B--2---:R-:W-:-:S05]  /*0100*/  IADD3 R9, PT, PT, R2, R9, RZ ;  /* 0x0000000902097210 */ /* 0x004fca0007ffe0ff */
[----:B------:R0:W-:Y:S02]  /*0110*/  STG.E desc[UR8][R4.64], R9 ;  /* 0x0000000904007986 */ /* 0x0001e4000c101908 */
.L_x_1:
[----:B------:R-:W-:Y:S05]  /*0120*/  BSYNC.RECONVERGENT B0 ;  /* 0x0000000000007941 */ /* 0x000fea0003800200 */
.L_x_0:
[----:B------:R-:W-:Y:S02]  /*0130*/  UISETP.GT.U32.AND UP0, UPT, UR4, 0x1, UPT ;  /* 0x000000010400788c */ /* 0x000fe4000bf04070 */
[----:B------:R-:W-:Y:S02]  /*0140*/  USHF.R.U32.HI UR5, URZ, 0x1, UR4 ;  /* 0x00000001ff057899 */ /* 0x000fe40008011604 */
[----:B------:R-:W-:-:S05]  /*0150*/  USHF.L.U32 UR6, UR6, 0x1, URZ ;  /* 0x0000000106067899 */ /* 0x000fca00080006ff */
[----:B------:R-:W-:Y:S01]  /*0160*/  UMOV UR4, UR5 ;  /* 0x0000000500047c82 */ /* 0x000fe20008000000 */
[----:B------:R-:W-:Y:S06]  /*0170*/  BRA.U UP0, `(.L_x_2) ;  /* 0xfffffffd00bc7547 */ /* 0x000fec000b83ffff */
[----:B------:R-:W-:Y:S05]  /*0180*/  EXIT ;  /* 0x000000000000794d */ /* 0x000fea0003800000 */
.L_x_3:
[----:B------:R-:W-:-:S00]  /*0190*/  BRA `(.L_x_3) ;  /* 0xfffffffc00fc7947 */ /* 0x000fc0000383ffff */
[----:B------:R-:W-:-:S00]  /*01a0*/  NOP ;  /* 0x0000000000007918 */ /* 0x000fc00000000000 */
        /* <DEDUP_REMOVED lines=13> */
.L_x_4:


//--------------------- .nv.shared.reserved.0     --------------------------
	.section	.nv.shared.reserved.0,"aw",@nobits
	.weak		__nv_reservedSMEM_offset_0_alias
	.size		__nv_reservedSMEM_offset_0_alias, 0, 64
	.other		__nv_reservedSMEM_offset_0_alias,@"STO_CUDA_RESERVED_SHARED STV_DEFAULT"
__nv_reservedSMEM_offset_0_alias:
	.zero		0
	.zero		64


//--------------------- .nv.constant0._Z3sumPi    --------------------------
	.section	.nv.constant0._Z3sumPi,"a",@progbits
	.sectionflags	@""
	.align	4
.nv.constant0._Z3sumPi:
	.zero		904


//--------------------- SYMBOLS --------------------------

	.type		.nv.reservedSmem.offset0,@object
	.size		.nv.reservedSmem.offset0,0x4
